//
// Generated by NVIDIA NVVM Compiler
//
// Compiler Build ID: CL-36424714
// Cuda compilation tools, release 13.0, V13.0.88
// Based on NVVM 20.0.0
//

.version 9.0
.target sm_100
.address_size 64

	// .globl	_Z18count_equal_kernelPKiPiii
// _ZZ18count_equal_kernelPKiPiiiE10blockCount has been demoted

.visible .entry _Z18count_equal_kernelPKiPiii(
	.param .u64 .ptr .align 1 _Z18count_equal_kernelPKiPiii_param_0,
	.param .u64 .ptr .align 1 _Z18count_equal_kernelPKiPiii_param_1,
	.param .u32 _Z18count_equal_kernelPKiPiii_param_2,
	.param .u32 _Z18count_equal_kernelPKiPiii_param_3
)
{
	.reg .pred 	%p<14>;
	.reg .b32 	%r<45>;
	.reg .b64 	%rd<7>;
	// demoted variable
	.shared .align 4 .b8 _ZZ18count_equal_kernelPKiPiiiE10blockCount[2048];
	ld.param.u64 	%rd2, [_Z18count_equal_kernelPKiPiii_param_0];
	ld.param.u64 	%rd3, [_Z18count_equal_kernelPKiPiii_param_1];
	ld.param.u32 	%r14, [_Z18count_equal_kernelPKiPiii_param_2];
	ld.param.u32 	%r15, [_Z18count_equal_kernelPKiPiii_param_3];
	mov.u32 	%r1, %tid.x;
	mov.u32 	%r44, %ntid.x;
	mov.u32 	%r17, %ctaid.x;
	mad.lo.s32 	%r41, %r44, %r17, %r1;
	setp.ge.s32 	%p1, %r41, %r14;
	mov.b32 	%r43, 0;
	@%p1 bra 	$L__BB0_3;
	mov.u32 	%r19, %nctaid.x;
	mul.lo.s32 	%r4, %r44, %r19;
	cvta.to.global.u64 	%rd1, %rd2;
	mov.b32 	%r43, 0;
$L__BB0_2:
	mul.wide.s32 	%rd4, %r41, 4;
	add.s64 	%rd5, %rd1, %rd4;
	ld.global.u32 	%r20, [%rd5];
	setp.eq.s32 	%p2, %r20, %r15;
	selp.u32 	%r21, 1, 0, %p2;
	add.s32 	%r43, %r43, %r21;
	add.s32 	%r41, %r41, %r4;
	setp.lt.s32 	%p3, %r41, %r14;
	@%p3 bra 	$L__BB0_2;
$L__BB0_3:
	shl.b32 	%r22, %r1, 2;
	mov.u32 	%r23, _ZZ18count_equal_kernelPKiPiiiE10blockCount;
	add.s32 	%r10, %r23, %r22;
	st.shared.u32 	[%r10], %r43;
	bar.sync 	0;
	setp.lt.u32 	%p4, %r44, 64;
	@%p4 bra 	$L__BB0_7;
$L__BB0_4:
	shr.u32 	%r12, %r44, 1;
	setp.ge.u32 	%p5, %r1, %r12;
	@%p5 bra 	$L__BB0_6;
	shl.b32 	%r24, %r12, 2;
	add.s32 	%r25, %r10, %r24;
	ld.shared.u32 	%r26, [%r25];
	ld.shared.u32 	%r27, [%r10];
	add.s32 	%r28, %r27, %r26;
	st.shared.u32 	[%r10], %r28;
$L__BB0_6:
	bar.sync 	0;
	setp.gt.u32 	%p6, %r44, 127;
	mov.u32 	%r44, %r12;
	@%p6 bra 	$L__BB0_4;
$L__BB0_7:
	setp.gt.u32 	%p7, %r1, 31;
	@%p7 bra 	$L__BB0_10;
	ld.shared.u32 	%r30, [%r10];
	// begin inline asm
	activemask.b32 %r29;
	// end inline asm
	shfl.sync.down.b32	%r31|%p8, %r30, 16, 31, %r29;
	add.s32 	%r32, %r31, %r30;
	shfl.sync.down.b32	%r33|%p9, %r32, 8, 31, %r29;
	add.s32 	%r34, %r32, %r33;
	shfl.sync.down.b32	%r35|%p10, %r34, 4, 31, %r29;
	add.s32 	%r36, %r34, %r35;
	shfl.sync.down.b32	%r37|%p11, %r36, 2, 31, %r29;
	add.s32 	%r38, %r36, %r37;
	shfl.sync.down.b32	%r39|%p12, %r38, 1, 31, %r29;
	add.s32 	%r13, %r38, %r39;
	setp.ne.s32 	%p13, %r1, 0;
	@%p13 bra 	$L__BB0_10;
	cvta.to.global.u64 	%rd6, %rd3;
	atom.global.add.u32 	%r40, [%rd6], %r13;
$L__BB0_10:
	ret;

}


// ===== COMPILED SASS (sm_100) =====

	.target	sm_100

	.elftype	@"ET_EXEC"


//--------------------- .note.nv.tkinfo           --------------------------
	.section	.note.nv.tkinfo,"",@"SHT_NOTE"
	.sectionflags	@"SHF_NOTE_NV_TKINFO"
	.tkinfo
        /*0018*/ 	.word	0x00000002
        /*0030*/ 	.string	""
        /*0030*/ 	.string	"ptxas"
        /*0030*/ 	.string	"Cuda compilation tools, release 13.0, V13.0.88"
        /*0030*/ 	.string	"Build cuda_13.0.r13.0/compiler.36424714_0"
        /*0030*/ 	.string	"-arch sm_100 -m 64 "



//--------------------- .note.nv.cuinfo           --------------------------
	.section	.note.nv.cuinfo,"",@"SHT_NOTE"
	.sectionflags	@"SHF_NOTE_NV_CUINFO"
        /*0018*/ 	.short	0x0002
        /*001a*/ 	.short	0x0064
        /*001c*/ 	.short	0x0082
	.zero		2


//--------------------- .nv.info                  --------------------------
	.section	.nv.info,"",@"SHT_CUDA_INFO"
	.align	4


	//----- nvinfo : EIATTR_REGCOUNT
	.align		4
        /*0000*/ 	.byte	0x04, 0x2f
        /*0002*/ 	.short	(.L_1 - .L_0)
	.align		4
.L_0:
        /*0004*/ 	.word	index@(_Z18count_equal_kernelPKiPiii)
        /*0008*/ 	.word	0x0000000e


	//----- nvinfo : EIATTR_FRAME_SIZE
	.align		4
.L_1:
        /*000c*/ 	.byte	0x04, 0x11
        /*000e*/ 	.short	(.L_3 - .L_2)
	.align		4
.L_2:
        /*0010*/ 	.word	index@(_Z18count_equal_kernelPKiPiii)
        /*0014*/ 	.word	0x00000000


	//----- nvinfo : EIATTR_MIN_STACK_SIZE
	.align		4
.L_3:
        /*0018*/ 	.byte	0x04, 0x12
        /*001a*/ 	.short	(.L_5 - .L_4)
	.align		4
.L_4:
        /*001c*/ 	.word	index@(_Z18count_equal_kernelPKiPiii)
        /*0020*/ 	.word	0x00000000
.L_5:


//--------------------- .nv.compat                --------------------------
	.section	.nv.compat,"",@"SHT_CUDA_COMPAT_INFO"
	.align	4
        /*0000*/ 	.byte	0x02, 0x09, 0x00, 0x00, 0x02, 0x02, 0x01, 0x00, 0x02, 0x05, 0x05, 0x00, 0x03, 0x07, 0x01, 0x01
        /*0010*/ 	.byte	0x02, 0x03, 0x00, 0x00, 0x02, 0x06, 0x01, 0x00, 0x04, 0x0b, 0x08, 0x00, 0x09, 0x00, 0x00, 0x00
        /*0020*/ 	.byte	0x00, 0x00, 0x00, 0x00


//--------------------- .nv.info._Z18count_equal_kernelPKiPiii --------------------------
	.section	.nv.info._Z18count_equal_kernelPKiPiii,"",@"SHT_CUDA_INFO"
	.sectionflags	@""
	.align	4


	//----- nvinfo : EIATTR_CUDA_API_VERSION
	.align		4
        /*0000*/ 	.byte	0x04, 0x37
        /*0002*/ 	.short	(.L_7 - .L_6)
.L_6:
        /*0004*/ 	.word	0x00000082


	//----- nvinfo : EIATTR_KPARAM_INFO
	.align		4
.L_7:
        /*0008*/ 	.byte	0x04, 0x17
        /*000a*/ 	.short	(.L_9 - .L_8)
.L_8:
        /*000c*/ 	.word	0x00000000
        /*0010*/ 	.short	0x0003
        /*0012*/ 	.short	0x0014
        /*0014*/ 	.byte	0x00, 0xf0, 0x11, 0x00


	//----- nvinfo : EIATTR_KPARAM_INFO
	.align		4
.L_9:
        /*0018*/ 	.byte	0x04, 0x17
        /*001a*/ 	.short	(.L_11 - .L_10)
.L_10:
        /*001c*/ 	.word	0x00000000
        /*0020*/ 	.short	0x0002
        /*0022*/ 	.short	0x0010
        /*0024*/ 	.byte	0x00, 0xf0, 0x11, 0x00


	//----- nvinfo : EIATTR_KPARAM_INFO
	.align		4
.L_11:
        /*0028*/ 	.byte	0x04, 0x17
        /*002a*/ 	.short	(.L_13 - .L_12)
.L_12:
        /*002c*/ 	.word	0x00000000
        /*0030*/ 	.short	0x0001
        /*0032*/ 	.short	0x0008
        /*0034*/ 	.byte	0x00, 0xf5, 0x21, 0x00


	//----- nvinfo : EIATTR_KPARAM_INFO
	.align		4
.L_13:
        /*0038*/ 	.byte	0x04, 0x17
        /*003a*/ 	.short	(.L_15 - .L_14)
.L_14:
        /*003c*/ 	.word	0x00000000
        /*0040*/ 	.short	0x0000
        /*0042*/ 	.short	0x0000
        /*0044*/ 	.byte	0x00, 0xf5, 0x21, 0x00


	//----- nvinfo : EIATTR_SPARSE_MMA_MASK
	.align		4
.L_15:
        /*0048*/ 	.byte	0x03, 0x50
        /*004a*/ 	.short	0x0000


	//----- nvinfo : EIATTR_MAXREG_COUNT
	.align		4
        /*004c*/ 	.byte	0x03, 0x1b
        /*004e*/ 	.short	0x00ff


	//----- nvinfo : EIATTR_NUM_BARRIERS
	.align		4
        /*0050*/ 	.byte	0x02, 0x4c
        /*0052*/ 	.byte	0x01
	.zero		1


	//----- nvinfo : EIATTR_MERCURY_ISA_VERSION
	.align		4
        /*0054*/ 	.byte	0x03, 0x5f
        /*0056*/ 	.short	0x0101


	//----- nvinfo : EIATTR_COOP_GROUP_MASK_REGIDS
	.align		4
        /*0058*/ 	.byte	0x04, 0x29
        /*005a*/ 	.short	(.L_17 - .L_16)


	//   ....[0]....
.L_16:
        /*005c*/ 	.word	0x05000003


	//   ....[1]....
        /*0060*/ 	.word	0x05000003


	//   ....[2]....
        /*0064*/ 	.word	0x05000003


	//   ....[3]....
        /*0068*/ 	.word	0x05000003


	//   ....[4]....
        /*006c*/ 	.word	0x05000003


	//----- nvinfo : EIATTR_COOP_GROUP_INSTR_OFFSETS
	.align		4
.L_17:
        /*0070*/ 	.byte	0x04, 0x28
        /*0072*/ 	.short	(.L_19 - .L_18)


	//   ....[0]....
.L_18:
        /*0074*/ 	.word	0x00000330


	//   ....[1]....
        /*0078*/ 	.word	0x00000350


	//   ....[2]....
        /*007c*/ 	.word	0x00000370


	//   ....[3]....
        /*0080*/ 	.word	0x00000390


	//   ....[4]....
        /*0084*/ 	.word	0x000003b0


	//----- nvinfo : EIATTR_VRC_CTA_INIT_COUNT
	.align		4
.L_19:
        /*0088*/ 	.byte	0x02, 0x4a
	.zero		1
	.zero		1


	//----- nvinfo : EIATTR_EXIT_INSTR_OFFSETS
	.align		4
        /*008c*/ 	.byte	0x04, 0x1c
        /*008e*/ 	.short	(.L_21 - .L_20)


	//   ....[0]....
.L_20:
        /*0090*/ 	.word	0x000002f0


	//   ....[1]....
        /*0094*/ 	.word	0x000003c0


	//   ....[2]....
        /*0098*/ 	.word	0x00000400


	//----- nvinfo : EIATTR_CRS_STACK_SIZE
	.align		4
.L_21:
        /*009c*/ 	.byte	0x04, 0x1e
        /*009e*/ 	.short	(.L_23 - .L_22)
.L_22:
        /*00a0*/ 	.word	0x00000000


	//----- nvinfo : EIATTR_CBANK_PARAM_SIZE
	.align		4
.L_23:
        /*00a4*/ 	.byte	0x03, 0x19
        /*00a6*/ 	.short	0x0018


	//----- nvinfo : EIATTR_PARAM_CBANK
	.align		4
        /*00a8*/ 	.byte	0x04, 0x0a
        /*00aa*/ 	.short	(.L_25 - .L_24)
	.align		4
.L_24:
        /*00ac*/ 	.word	index@(.nv.constant0._Z18count_equal_kernelPKiPiii)
        /*00b0*/ 	.short	0x0380
        /*00b2*/ 	.short	0x0018


	//----- nvinfo : EIATTR_SW_WAR
	.align		4
.L_25:
        /*00b4*/ 	.byte	0x04, 0x36
        /*00b6*/ 	.short	(.L_27 - .L_26)
.L_26:
        /*00b8*/ 	.word	0x00000008
.L_27:


//--------------------- .nv.callgraph             --------------------------
	.section	.nv.callgraph,"",@"SHT_CUDA_CALLGRAPH"
	.align	4
	.sectionentsize	8
	.align		4
        /*0000*/ 	.word	0x00000000
	.align		4
        /*0004*/ 	.word	0xffffffff
	.align		4
        /*0008*/ 	.word	0x00000000
	.align		4
        /*000c*/ 	.word	0xfffffffe
	.align		4
        /*0010*/ 	.word	0x00000000
	.align		4
        /*0014*/ 	.word	0xfffffffd
	.align		4
        /*0018*/ 	.word	0x00000000
	.align		4
        /*001c*/ 	.word	0xfffffffc


//--------------------- .text._Z18count_equal_kernelPKiPiii --------------------------
	.section	.text._Z18count_equal_kernelPKiPiii,"ax",@progbits
	.align	128
        .global         _Z18count_equal_kernelPKiPiii
        .type           _Z18count_equal_kernelPKiPiii,@function
        .size           _Z18count_equal_kernelPKiPiii,(.L_x_6 - _Z18count_equal_kernelPKiPiii)
        .other          _Z18count_equal_kernelPKiPiii,@"STO_CUDA_ENTRY STV_DEFAULT"
_Z18count_equal_kernelPKiPiii:
.text._Z18count_equal_kernelPKiPiii:
[----:B------:R-:W-:Y:S01]  /*0000*/  LDC R1, c[0x0][0x37c] ;  /* 0x0000df00ff017b82 */ /* 0x000fe20000000800 */
[----:B------:R-:W0:Y:S01]  /*0010*/  S2R R9, SR_TID.X ;  /* 0x0000000000097919 */ /* 0x000e220000002100 */
[----:B------:R-:W1:Y:S01]  /*0020*/  LDCU UR4, c[0x0][0x360] ;  /* 0x00006c00ff0477ac */ /* 0x000e620008000800 */
[----:B------:R-:W-:Y:S01]  /*0030*/  BSSY.RECONVERGENT B0, `(.L_x_0) ;  /* 0x0000017000007945 */ /* 0x000fe20003800200 */
[----:B------:R-:W-:Y:S01]  /*0040*/  IMAD.MOV.U32 R7, RZ, RZ, RZ ;  /* 0x000000ffff077224 */ /* 0x000fe200078e00ff */
[----:B------:R-:W0:Y:S01]  /*0050*/  S2R R0, SR_CTAID.X ;  /* 0x0000000000007919 */ /* 0x000e220000002500 */
[----:B------:R-:W2:Y:S01]  /*0060*/  LDCU UR5, c[0x0][0x390] ;  /* 0x00007200ff0577ac */ /* 0x000ea20008000800 */
[----:B------:R-:W3:Y:S01]  /*0070*/  LDCU.64 UR6, c[0x0][0x358] ;  /* 0x00006b00ff0677ac */ /* 0x000ee20008000a00 */
[----:B------:R-:W4:Y:S01]  /*0080*/  LDCU UR8, c[0x0][0x394] ;  /* 0x00007280ff0877ac */ /* 0x000f220008000800 */
[----:B-1----:R-:W-:Y:S02]  /*0090*/  IMAD.U32 R6, RZ, RZ, UR4 ;  /* 0x00000004ff067e24 */ /* 0x002fe4000f8e00ff */
[----:B0-----:R-:W-:-:S05]  /*00a0*/  IMAD R0, R0, UR4, R9 ;  /* 0x0000000400007c24 */ /* 0x001fca000f8e0209 */
[----:B--2---:R-:W-:-:S13]  /*00b0*/  ISETP.GE.AND P0, PT, R0, UR5, PT ;  /* 0x0000000500007c0c */ /* 0x004fda000bf06270 */
[----:B---34-:R-:W-:Y:S05]  /*00c0*/  @P0 BRA `(.L_x_1) ;  /* 0x0000000000340947 */ /* 0x018fea0003800000 */
[----:B------:R-:W0:Y:S01]  /*00d0*/  LDC.64 R4, c[0x0][0x380] ;  /* 0x0000e000ff047b82 */ /* 0x000e220000000a00 */
[----:B------:R-:W1:Y:S01]  /*00e0*/  LDCU UR4, c[0x0][0x370] ;  /* 0x00006e00ff0477ac */ /* 0x000e620008000800 */
[----:B------:R-:W-:Y:S02]  /*00f0*/  IMAD.MOV.U32 R7, RZ, RZ, RZ ;  /* 0x000000ffff077224 */ /* 0x000fe400078e00ff */
[----:B-1----:R-:W-:-:S07]  /*0100*/  IMAD R11, R6, UR4, RZ ;  /* 0x00000004060b7c24 */ /* 0x002fce000f8e02ff */
.L_x_2:
[----:B0-----:R-:W-:-:S06]  /*0110*/  IMAD.WIDE R2, R0, 0x4, R4 ;  /* 0x0000000400027825 */ /* 0x001fcc00078e0204 */
[----:B------:R-:W2:Y:S01]  /*0120*/  LDG.E R2, desc[UR6][R2.64] ;  /* 0x0000000602027981 */ /* 0x000ea2000c1e1900 */
[----:B------:R-:W-:Y:S01]  /*0130*/  IADD3 R0, PT, PT, R11, R0, RZ ;  /* 0x000000000b007210 */ /* 0x000fe20007ffe0ff */
[----:B------:R-:W-:-:S03]  /*0140*/  VIADD R8, R7, 0x1 ;  /* 0x0000000107087836 */ /* 0x000fc60000000000 */
[----:B------:R-:W-:Y:S02]  /*0150*/  ISETP.GE.AND P1, PT, R0, UR5, PT ;  /* 0x0000000500007c0c */ /* 0x000fe4000bf26270 */
[----:B--2---:R-:W-:-:S13]  /*0160*/  ISETP.NE.AND P0, PT, R2, UR8, PT ;  /* 0x0000000802007c0c */ /* 0x004fda000bf05270 */
[----:B------:R-:W-:-:S05]  /*0170*/  @P0 IMAD.MOV R8, RZ, RZ, R7 ;  /* 0x000000ffff080224 */ /* 0x000fca00078e0207 */
[----:B------:R-:W-:Y:S01]  /*0180*/  MOV R7, R8 ;  /* 0x0000000800077202 */ /* 0x000fe20000000f00 */
[----:B------:R-:W-:Y:S06]  /*0190*/  @!P1 BRA `(.L_x_2) ;  /* 0xfffffffc00dc9947 */ /* 0x000fec000383ffff */
.L_x_1:
[----:B------:R-:W-:Y:S05]  /*01a0*/  BSYNC.RECONVERGENT B0 ;  /* 0x0000000000007941 */ /* 0x000fea0003800200 */
.L_x_0:
[----:B------:R-:W0:Y:S01]  /*01b0*/  S2UR UR5, SR_CgaCtaId ;  /* 0x00000000000579c3 */ /* 0x000e220000008800 */
[----:B------:R-:W-:Y:S01]  /*01c0*/  UMOV UR4, 0x400 ;  /* 0x0000040000047882 */ /* 0x000fe20000000000 */
[----:B------:R-:W-:Y:S02]  /*01d0*/  ISETP.GE.U32.AND P1, PT, R6, 0x40, PT ;  /* 0x000000400600780c */ /* 0x000fe40003f26070 */
[----:B------:R-:W-:Y:S01]  /*01e0*/  ISETP.GT.U32.AND P0, PT, R9, 0x1f, PT ;  /* 0x0000001f0900780c */ /* 0x000fe20003f04070 */
[----:B0-----:R-:W-:-:S06]  /*01f0*/  ULEA UR4, UR5, UR4, 0x18 ;  /* 0x0000000405047291 */ /* 0x001fcc000f8ec0ff */
[----:B------:R-:W-:-:S05]  /*0200*/  LEA R0, R9, UR4, 0x2 ;  /* 0x0000000409007c11 */ /* 0x000fca000f8e10ff */
[----:B------:R0:W-:Y:S01]  /*0210*/  STS [R0], R7 ;  /* 0x0000000700007388 */ /* 0x0001e20000000800 */
[----:B------:R-:W-:Y:S06]  /*0220*/  BAR.SYNC.DEFER_BLOCKING 0x0 ;  /* 0x0000000000007b1d */ /* 0x000fec0000010000 */
[----:B------:R-:W-:Y:S05]  /*0230*/  @!P1 BRA `(.L_x_3) ;  /* 0x00000000002c9947 */ /* 0x000fea0003800000 */
.L_x_4:
[----:B------:R-:W-:-:S04]  /*0240*/  SHF.R.U32.HI R4, RZ, 0x1, R6 ;  /* 0x00000001ff047819 */ /* 0x000fc80000011606 */
[----:B------:R-:W-:-:S13]  /*0250*/  ISETP.GE.U32.AND P1, PT, R9, R4, PT ;  /* 0x000000040900720c */ /* 0x000fda0003f26070 */
[----:B------:R-:W-:Y:S01]  /*0260*/  @!P1 IMAD R2, R4, 0x4, R0 ;  /* 0x0000000404029824 */ /* 0x000fe200078e0200 */
[----:B------:R-:W-:Y:S05]  /*0270*/  @!P1 LDS R3, [R0] ;  /* 0x0000000000039984 */ /* 0x000fea0000000800 */
[----:B------:R-:W1:Y:S02]  /*0280*/  @!P1 LDS R2, [R2] ;  /* 0x0000000002029984 */ /* 0x000e640000000800 */
[----:B-1----:R-:W-:-:S05]  /*0290*/  @!P1 IMAD.IADD R3, R2, 0x1, R3 ;  /* 0x0000000102039824 */ /* 0x002fca00078e0203 */
[----:B------:R1:W-:Y:S01]  /*02a0*/  @!P1 STS [R0], R3 ;  /* 0x0000000300009388 */ /* 0x0003e20000000800 */
[----:B------:R-:W-:Y:S01]  /*02b0*/  BAR.SYNC.DEFER_BLOCKING 0x0 ;  /* 0x0000000000007b1d */ /* 0x000fe20000010000 */
[----:B------:R-:W-:Y:S02]  /*02c0*/  ISETP.GT.U32.AND P1, PT, R6, 0x7f, PT ;  /* 0x0000007f0600780c */ /* 0x000fe40003f24070 */
[----:B------:R-:W-:-:S11]  /*02d0*/  MOV R6, R4 ;  /* 0x0000000400067202 */ /* 0x000fd60000000f00 */
[----:B-1----:R-:W-:Y:S05]  /*02e0*/  @P1 BRA `(.L_x_4) ;  /* 0xfffffffc00d41947 */ /* 0x002fea000383ffff */
.L_x_3:
[----:B------:R-:W-:Y:S05]  /*02f0*/  @P0 EXIT ;  /* 0x000000000000094d */ /* 0x000fea0003800000 */
[----:B0-----:R-:W0:Y:S01]  /*0300*/  LDS R0, [R0] ;  /* 0x0000000000007984 */ /* 0x001e220000000800 */
[----:B------:R-:W-:Y:S02]  /*0310*/  VOTE.ANY R3, PT, PT ;  /* 0x0000000000037806 */ /* 0x000fe400038e0100 */
[----:B------:R-:W-:Y:S01]  /*0320*/  ISETP.NE.AND P0, PT, R9, RZ, PT ;  /* 0x000000ff0900720c */ /* 0x000fe20003f05270 */
[----:B0-----:R-:W0:Y:S02]  /*0330*/  SHFL.DOWN PT, R5, R0, 0x10, 0x1f ;  /* 0x0a001f0000057f89 */ /* 0x001e2400000e0000 */
[----:B0-----:R-:W-:-:S05]  /*0340*/  IMAD.IADD R2, R0, 0x1, R5 ;  /* 0x0000000100027824 */ /* 0x001fca00078e0205 */
[----:B------:R-:W0:Y:S02]  /*0350*/  SHFL.DOWN PT, R5, R2, 0x8, 0x1f ;  /* 0x09001f0002057f89 */ /* 0x000e2400000e0000 */
[----:B0-----:R-:W-:-:S05]  /*0360*/  IMAD.IADD R4, R2, 0x1, R5 ;  /* 0x0000000102047824 */ /* 0x001fca00078e0205 */
[----:B------:R-:W0:Y:S02]  /*0370*/  SHFL.DOWN PT, R5, R4, 0x4, 0x1f ;  /* 0x08801f0004057f89 */ /* 0x000e2400000e0000 */
[----:B0-----:R-:W-:-:S05]  /*0380*/  IADD3 R6, PT, PT, R4, R5, RZ ;  /* 0x0000000504067210 */ /* 0x001fca0007ffe0ff */
[----:B------:R-:W0:Y:S02]  /*0390*/  SHFL.DOWN PT, R5, R6, 0x2, 0x1f ;  /* 0x08401f0006057f89 */ /* 0x000e2400000e0000 */
[----:B0-----:R-:W-:-:S05]  /*03a0*/  IMAD.IADD R8, R6, 0x1, R5 ;  /* 0x0000000106087824 */ /* 0x001fca00078e0205 */
[----:B------:R0:W1:Y:S01]  /*03b0*/  SHFL.DOWN PT, R5, R8, 0x1, 0x1f ;  /* 0x08201f0008057f89 */ /* 0x00006200000e0000 */
[----:B------:R-:W-:Y:S05]  /*03c0*/  @P0 EXIT ;  /* 0x000000000000094d */ /* 0x000fea0003800000 */
[----:B------:R-:W2:Y:S01]  /*03d0*/  LDC.64 R2, c[0x0][0x388] ;  /* 0x0000e200ff027b82 */ /* 0x000ea20000000a00 */
[----:B-1----:R-:W-:-:S05]  /*03e0*/  IADD3 R5, PT, PT, R8, R5, RZ ;  /* 0x0000000508057210 */ /* 0x002fca0007ffe0ff */
[----:B--2---:R-:W-:Y:S01]  /*03f0*/  REDG.E.ADD.STRONG.GPU desc[UR6][R2.64], R5 ;  /* 0x000000050200798e */ /* 0x004fe2000c12e106 */
[----:B------:R-:W-:Y:S05]  /*0400*/  EXIT ;  /* 0x000000000000794d */ /* 0x000fea0003800000 */
.L_x_5:
[----:B------:R-:W-:-:S00]  /*0410*/  BRA `(.L_x_5) ;  /* 0xfffffffc00fc7947 */ /* 0x000fc0000383ffff */
[----:B------:R-:W-:-:S00]  /*0420*/  NOP ;  /* 0x0000000000007918 */ /* 0x000fc00000000000 */
        /* <DEDUP_REMOVED lines=13> */
.L_x_6:


//--------------------- .nv.shared._Z18count_equal_kernelPKiPiii --------------------------
	.section	.nv.shared._Z18count_equal_kernelPKiPiii,"aw",@nobits
	.sectionflags	@""
	.align	4
.nv.shared._Z18count_equal_kernelPKiPiii:
	.zero		3072


//--------------------- .nv.shared.reserved.0     --------------------------
	.section	.nv.shared.reserved.0,"aw",@nobits
	.weak		__nv_reservedSMEM_offset_0_alias
	.size		__nv_reservedSMEM_offset_0_alias, 0, 64
	.other		__nv_reservedSMEM_offset_0_alias,@"STO_CUDA_RESERVED_SHARED STV_DEFAULT"
__nv_reservedSMEM_offset_0_alias:
	.zero		0
	.zero		64


//--------------------- .nv.constant0._Z18count_equal_kernelPKiPiii --------------------------
	.section	.nv.constant0._Z18count_equal_kernelPKiPiii,"a",@progbits
	.sectionflags	@""
	.align	4
.nv.constant0._Z18count_equal_kernelPKiPiii:
	.zero		920


//--------------------- SYMBOLS --------------------------

	.type		.nv.reservedSmem.offset0,@object
	.size		.nv.reservedSmem.offset0,0x4
	.type		.nv.reservedSmem.cap,@object
	.size		.nv.reservedSmem.cap,0x4
